	.headerflags	@"EF_CUDA_TEXMODE_UNIFIED EF_CUDA_64BIT_ADDRESS EF_CUDA_ACCELERATORS EF_CUDA_SM90 EF_CUDA_VIRTUAL_SM(EF_CUDA_SM90)"
	.elftype	@"ET_EXEC"


//--------------------- .nv.info                  --------------------------
	.section	.nv.info,"",@"SHT_CUDA_INFO"
	.align	4


	//----- nvinfo : EIATTR_REGCOUNT
	.align		4
        /*0000*/ 	.byte	0x04, 0x2f
        /*0002*/ 	.short	(.L_2 - .L_1)
	.align		4
.L_1:
        /*0004*/ 	.word	index@(triton_poi_fused_add_mean_mul_pow_rsqrt_0)
        /*0008*/ 	.word	0x00000012


	//----- nvinfo : EIATTR_MIN_STACK_SIZE
	.align		4
.L_2:
        /*000c*/ 	.byte	0x04, 0x12
        /*000e*/ 	.short	(.L_4 - .L_3)
	.align		4
.L_3:
        /*0010*/ 	.word	index@(triton_poi_fused_add_mean_mul_pow_rsqrt_0)
        /*0014*/ 	.word	0x00000000


	//----- nvinfo : EIATTR_FRAME_SIZE
	.align		4
.L_4:
        /*0018*/ 	.byte	0x04, 0x11
        /*001a*/ 	.short	(.L_6 - .L_5)
	.align		4
.L_5:
        /*001c*/ 	.word	index@(triton_poi_fused_add_mean_mul_pow_rsqrt_0)
        /*0020*/ 	.word	0x00000000


	//----- nvinfo : EIATTR_MIN_STACK_SIZE
	.align		4
.L_6:
        /*0024*/ 	.byte	0x04, 0x12
        /*0026*/ 	.short	(.L_8 - .L_7)
	.align		4
.L_7:
        /*0028*/ 	.word	index@(triton_poi_fused_add_mean_mul_pow_rsqrt_0)
        /*002c*/ 	.word	0x00000000
.L_8:


//--------------------- .nv.info.triton_poi_fused_add_mean_mul_pow_rsqrt_0 --------------------------
	.section	.nv.info.triton_poi_fused_add_mean_mul_pow_rsqrt_0,"",@"SHT_CUDA_INFO"
	.sectionflags	@""
	.align	4


	//----- nvinfo : EIATTR_CUDA_API_VERSION
	.align		4
        /*0000*/ 	.byte	0x04, 0x37
        /*0002*/ 	.short	(.L_10 - .L_9)
.L_9:
        /*0004*/ 	.word	0x0000007c


	//----- nvinfo : EIATTR_KPARAM_INFO
	.align		4
.L_10:
        /*0008*/ 	.byte	0x04, 0x17
        /*000a*/ 	.short	(.L_12 - .L_11)
.L_11:
        /*000c*/ 	.word	0x00000000
        /*0010*/ 	.short	0x0003
        /*0012*/ 	.short	0x0018
        /*0014*/ 	.byte	0x00, 0xf0, 0x11, 0x00


	//----- nvinfo : EIATTR_KPARAM_INFO
	.align		4
.L_12:
        /*0018*/ 	.byte	0x04, 0x17
        /*001a*/ 	.short	(.L_14 - .L_13)
.L_13:
        /*001c*/ 	.word	0x00000000
        /*0020*/ 	.short	0x0002
        /*0022*/ 	.short	0x0010
        /*0024*/ 	.byte	0x00, 0xf4, 0x21, 0x00


	//----- nvinfo : EIATTR_KPARAM_INFO
	.align		4
.L_14:
        /*0028*/ 	.byte	0x04, 0x17
        /*002a*/ 	.short	(.L_16 - .L_15)
.L_15:
        /*002c*/ 	.word	0x00000000
        /*0030*/ 	.short	0x0001
        /*0032*/ 	.short	0x0008
        /*0034*/ 	.byte	0x00, 0xf4, 0x21, 0x00


	//----- nvinfo : EIATTR_KPARAM_INFO
	.align		4
.L_16:
        /*0038*/ 	.byte	0x04, 0x17
        /*003a*/ 	.short	(.L_18 - .L_17)
.L_17:
        /*003c*/ 	.word	0x00000000
        /*0040*/ 	.short	0x0000
        /*0042*/ 	.short	0x0000
        /*0044*/ 	.byte	0x00, 0xf4, 0x21, 0x00


	//----- nvinfo : EIATTR_SPARSE_MMA_MASK
	.align		4
.L_18:
        /*0048*/ 	.byte	0x03, 0x50
        /*004a*/ 	.short	0x0000


	//----- nvinfo : EIATTR_MAXREG_COUNT
	.align		4
        /*004c*/ 	.byte	0x03, 0x1b
        /*004e*/ 	.short	0x00ff


	//----- nvinfo : EIATTR_EXIT_INSTR_OFFSETS
	.align		4
        /*0050*/ 	.byte	0x04, 0x1c
        /*0052*/ 	.short	(.L_20 - .L_19)


	//   ....[0]....
.L_19:
        /*0054*/ 	.word	0x00000250


	//   ....[1]....
        /*0058*/ 	.word	0x00000270


	//----- nvinfo : EIATTR_REQNTID
	.align		4
.L_20:
        /*005c*/ 	.byte	0x04, 0x10
        /*005e*/ 	.short	(.L_22 - .L_21)
.L_21:
        /*0060*/ 	.word	0x00000080
        /*0064*/ 	.word	0x00000001
        /*0068*/ 	.word	0x00000001


	//----- nvinfo : EIATTR_CBANK_PARAM_SIZE
	.align		4
.L_22:
        /*006c*/ 	.byte	0x03, 0x19
        /*006e*/ 	.short	0x001c


	//----- nvinfo : EIATTR_PARAM_CBANK
	.align		4
        /*0070*/ 	.byte	0x04, 0x0a
        /*0072*/ 	.short	(.L_24 - .L_23)
	.align		4
.L_23:
        /*0074*/ 	.word	index@(.nv.constant0.triton_poi_fused_add_mean_mul_pow_rsqrt_0)
        /*0078*/ 	.short	0x0210
        /*007a*/ 	.short	0x001c


	//----- nvinfo : EIATTR_SW_WAR
	.align		4
.L_24:
        /*007c*/ 	.byte	0x04, 0x36
        /*007e*/ 	.short	(.L_26 - .L_25)
.L_25:
        /*0080*/ 	.word	0x00000008
.L_26:


//--------------------- .nv.callgraph             --------------------------
	.section	.nv.callgraph,"",@"SHT_CUDA_CALLGRAPH"
	.align	4
	.sectionentsize	8
	.align		4
        /*0000*/ 	.word	0x00000000
	.align		4
        /*0004*/ 	.word	0xffffffff
	.align		4
        /*0008*/ 	.word	0x00000000
	.align		4
        /*000c*/ 	.word	0xfffffffe
	.align		4
        /*0010*/ 	.word	0x00000000
	.align		4
        /*0014*/ 	.word	0xfffffffd
	.align		4
        /*0018*/ 	.word	0x00000000
	.align		4
        /*001c*/ 	.word	0xfffffffc


//--------------------- .nv.constant4             --------------------------
	.section	.nv.constant4,"a",@progbits
	.align	8
	.align		8
.nv.constant4:
        /*0000*/ 	.dword	_$_str


//--------------------- .text.triton_poi_fused_add_mean_mul_pow_rsqrt_0 --------------------------
	.section	.text.triton_poi_fused_add_mean_mul_pow_rsqrt_0,"ax",@progbits
	.align	128
        .global         triton_poi_fused_add_mean_mul_pow_rsqrt_0
        .type           triton_poi_fused_add_mean_mul_pow_rsqrt_0,@function
        .size           triton_poi_fused_add_mean_mul_pow_rsqrt_0,(.L_x_1 - triton_poi_fused_add_mean_mul_pow_rsqrt_0)
        .other          triton_poi_fused_add_mean_mul_pow_rsqrt_0,@"STO_CUDA_ENTRY STV_DEFAULT"
triton_poi_fused_add_mean_mul_pow_rsqrt_0:
.text.triton_poi_fused_add_mean_mul_pow_rsqrt_0:
[----:B------:R-:W0:Y:S02]  /*0000*/  LDC R1, c[0x0][0x28] ;  /* 0x00000a00ff017b82 */ /* 0x000e240000000800 */
[----:B------:R-:W1:Y:S01]  /*0010*/  S2R R0, SR_TID.X ;  /* 0x0000000000007919 */ /* 0x000e620000002100 */
[----:B------:R-:W2:Y:S01]  /*0020*/  LDC.64 R2, c[0x0][0x218] ;  /* 0x00008600ff027b82 */ /* 0x000ea20000000a00 */
[----:B------:R-:W-:Y:S01]  /*0030*/  CS2R R12, SRZ ;  /* 0x00000000000c7805 */ /* 0x000fe2000001ff00 */
[----:B------:R-:W-:Y:S01]  /*0040*/  ULDC.64 UR4, c[0x0][0x208] ;  /* 0x0000820000047ab9 */ /* 0x000fe20000000a00 */
[----:B------:R-:W3:Y:S01]  /*0050*/  S2R R5, SR_CTAID.X ;  /* 0x0000000000057919 */ /* 0x000ee20000002500 */
[----:B------:R-:W-:-:S04]  /*0060*/  CS2R R14, SRZ ;  /* 0x00000000000e7805 */ /* 0x000fc8000001ff00 */
[----:B------:R-:W4:Y:S01]  /*0070*/  LDC.64 R8, c[0x0][0x210] ;  /* 0x00008400ff087b82 */ /* 0x000f220000000a00 */
[----:B-1----:R-:W-:-:S04]  /*0080*/  LOP3.LUT R0, R0, 0x7f, RZ, 0xc0, !PT ;  /* 0x0000007f00007812 */ /* 0x002fc800078ec0ff */
[----:B---3--:R-:W-:-:S04]  /*0090*/  LEA R0, R5, R0, 0x7 ;  /* 0x0000000005007211 */ /* 0x008fc800078e38ff */
[----:B------:R-:W-:Y:S02]  /*00a0*/  SHF.R.S32.HI R5, RZ, 0x1f, R0 ;  /* 0x0000001fff057819 */ /* 0x000fe40000011400 */
[----:B------:R-:W-:Y:S02]  /*00b0*/  ISETP.GE.AND P0, PT, R0, 0x100, PT ;  /* 0x000001000000780c */ /* 0x000fe40003f06270 */
[----:B------:R-:W-:-:S04]  /*00c0*/  LEA.HI R5, R5, R0, RZ, 0x2 ;  /* 0x0000000005057211 */ /* 0x000fc800078f10ff */
[----:B------:R-:W-:-:S05]  /*00d0*/  LOP3.LUT R5, R5, 0xfffffffc, RZ, 0xc0, !PT ;  /* 0xfffffffc05057812 */ /* 0x000fca00078ec0ff */
[----:B--2---:R-:W-:-:S05]  /*00e0*/  IMAD.WIDE R6, R5, 0x4, R2 ;  /* 0x0000000405067825 */ /* 0x004fca00078e0202 */
[----:B------:R-:W2:Y:S04]  /*00f0*/  @!P0 LDG.E.EL R13, desc[UR4][R6.64+0x4] ;  /* 0x00000404060d8981 */ /* 0x000ea8000c2e1900 */
[----:B------:R-:W3:Y:S04]  /*0100*/  @!P0 LDG.E.EL R12, desc[UR4][R6.64] ;  /* 0x00000004060c8981 */ /* 0x000ee8000c2e1900 */
[----:B------:R-:W5:Y:S04]  /*0110*/  @!P0 LDG.E.EL R14, desc[UR4][R6.64+0x8] ;  /* 0x00000804060e8981 */ /* 0x000f68000c2e1900 */
[----:B------:R1:W5:Y:S01]  /*0120*/  @!P0 LDG.E.EL R15, desc[UR4][R6.64+0xc] ;  /* 0x00000c04060f8981 */ /* 0x000362000c2e1900 */
[----:B------:R-:W-:Y:S01]  /*0130*/  HFMA2.MMA R10, -RZ, RZ, 0, 0 ;  /* 0x00000000ff0a7435 */ /* 0x000fe200000001ff */
[----:B------:R-:W-:Y:S01]  /*0140*/  IADD3 R11, R0, -R5, RZ ;  /* 0x80000005000b7210 */ /* 0x000fe20007ffe0ff */
[----:B------:R-:W-:-:S04]  /*0150*/  IMAD.WIDE R4, R0, 0x4, R2 ;  /* 0x0000000400047825 */ /* 0x000fc800078e0202 */
[----:B----4-:R-:W-:Y:S01]  /*0160*/  IMAD.WIDE R2, R11, 0x4, R8 ;  /* 0x000000040b027825 */ /* 0x010fe200078e0208 */
[----:B------:R-:W-:Y:S01]  /*0170*/  MOV R8, RZ ;  /* 0x000000ff00087202 */ /* 0x000fe20000000f00 */
[----:B-1----:R-:W1:Y:S02]  /*0180*/  LDC.64 R6, c[0x0][0x220] ;  /* 0x00008800ff067b82 */ /* 0x002e640000000a00 */
[----:B------:R1:W4:Y:S04]  /*0190*/  @!P0 LDG.E R10, desc[UR4][R4.64] ;  /* 0x00000004040a8981 */ /* 0x000328000c1e1900 */
[----:B------:R-:W4:Y:S01]  /*01a0*/  @!P0 LDG.E.EL R8, desc[UR4][R2.64] ;  /* 0x0000000402088981 */ /* 0x000f22000c2e1900 */
[----:B------:R-:W-:Y:S01]  /*01b0*/  HFMA2.MMA R9, -RZ, RZ, 1.625, 0 ;  /* 0x3e800000ff097435 */ /* 0x000fe200000001ff */
[----:B-1----:R-:W-:-:S04]  /*01c0*/  IMAD.WIDE R4, R0, 0x4, R6 ;  /* 0x0000000400047825 */ /* 0x002fc800078e0206 */
[----:B--2---:R-:W-:-:S04]  /*01d0*/  FMUL R13, R13, R13 ;  /* 0x0000000d0d0d7220 */ /* 0x004fc80000400000 */
[----:B---3--:R-:W-:-:S04]  /*01e0*/  FFMA R13, R12, R12, R13 ;  /* 0x0000000c0c0d7223 */ /* 0x008fc8000000000d */
[----:B-----5:R-:W-:-:S04]  /*01f0*/  FFMA R14, R14, R14, R13 ;  /* 0x0000000e0e0e7223 */ /* 0x020fc8000000000d */
[----:B------:R-:W-:-:S04]  /*0200*/  FFMA R14, R15, R15, R14 ;  /* 0x0000000f0f0e7223 */ /* 0x000fc8000000000e */
[----:B------:R-:W-:-:S04]  /*0210*/  FFMA R14, R14, R9, 9.9999999747524270788e-07 ;  /* 0x358637bd0e0e7423 */ /* 0x000fc80000000009 */
[----:B------:R-:W4:Y:S02]  /*0220*/  MUFU.RSQ R9, R14 ;  /* 0x0000000e00097308 */ /* 0x000f240000001400 */
[----:B----4-:R-:W-:-:S04]  /*0230*/  FMUL R9, R9, R10 ;  /* 0x0000000a09097220 */ /* 0x010fc80000400000 */
[----:B------:R-:W-:Y:S01]  /*0240*/  FMUL R9, R9, R8 ;  /* 0x0000000809097220 */ /* 0x000fe20000400000 */
[----:B------:R-:W-:Y:S06]  /*0250*/  @P0 EXIT ;  /* 0x000000000000094d */ /* 0x000fec0003800000 */
[----:B------:R-:W-:Y:S01]  /*0260*/  STG.E desc[UR4][R4.64], R9 ;  /* 0x0000000904007986 */ /* 0x000fe2000c101904 */
[----:B------:R-:W-:Y:S05]  /*0270*/  EXIT ;  /* 0x000000000000794d */ /* 0x000fea0003800000 */
.L_x_0:
[----:B------:R-:W-:-:S00]  /*0280*/  BRA `(.L_x_0) ;  /* 0xfffffffc00fc7947 */ /* 0x000fc0000383ffff */
[----:B------:R-:W-:-:S00]  /*0290*/  NOP ;  /* 0x0000000000007918 */ /* 0x000fc00000000000 */
        /* <DEDUP_REMOVED lines=14> */
.L_x_1:


//--------------------- .nv.global.init           --------------------------
	.section	.nv.global.init,"aw",@progbits
.nv.global.init:
	.type		_$_str,@object
	.size		_$_str,(.L_0 - _$_str)
_$_str:
        /*0000*/ 	.byte	0x5f, 0x5f, 0x43, 0x55, 0x44, 0x41, 0x5f, 0x46, 0x54, 0x5a, 0x00
.L_0:


//--------------------- .nv.constant0.triton_poi_fused_add_mean_mul_pow_rsqrt_0 --------------------------
	.section	.nv.constant0.triton_poi_fused_add_mean_mul_pow_rsqrt_0,"a",@progbits
	.sectionflags	@""
	.align	4
.nv.constant0.triton_poi_fused_add_mean_mul_pow_rsqrt_0:
	.zero		556
